//
// Generated by NVIDIA NVVM Compiler
//
// Compiler Build ID: CL-36424714
// Cuda compilation tools, release 13.0, V13.0.88
// Based on NVVM 20.0.0
//

.version 9.0
.target sm_100
.address_size 64

	// .globl	_Z4foo2PfS_S_S_

.visible .entry _Z4foo2PfS_S_S_(
	.param .u64 .ptr .align 1 _Z4foo2PfS_S_S__param_0,
	.param .u64 .ptr .align 1 _Z4foo2PfS_S_S__param_1,
	.param .u64 .ptr .align 1 _Z4foo2PfS_S_S__param_2,
	.param .u64 .ptr .align 1 _Z4foo2PfS_S_S__param_3
)
{
	.reg .pred 	%p<2>;
	.reg .b32 	%r<5>;
	.reg .b32 	%f<577>;
	.reg .b64 	%rd<9>;

	ld.param.u64 	%rd1, [_Z4foo2PfS_S_S__param_0];
	ld.param.u64 	%rd2, [_Z4foo2PfS_S_S__param_1];
	ld.param.u64 	%rd3, [_Z4foo2PfS_S_S__param_2];
	ld.param.u64 	%rd4, [_Z4foo2PfS_S_S__param_3];
	mov.u32 	%r1, %ntid.x;
	mov.u32 	%r2, %ctaid.x;
	mov.u32 	%r3, %tid.x;
	mad.lo.s32 	%r4, %r1, %r2, %r3;
	setp.gt.u32 	%p1, %r4, 31;
	@%p1 bra 	$L__BB0_2;
	cvta.to.global.u64 	%rd5, %rd3;
	cvta.to.global.u64 	%rd6, %rd2;
	cvta.to.global.u64 	%rd7, %rd1;
	cvta.to.global.u64 	%rd8, %rd4;
	ld.global.f32 	%f1, [%rd7];
	ld.global.f32 	%f2, [%rd6];
	add.f32 	%f3, %f1, %f2;
	ld.global.f32 	%f4, [%rd5];
	add.f32 	%f5, %f3, %f4;
	add.f32 	%f6, %f5, 0f00000000;
	ld.global.f32 	%f7, [%rd7+4096];
	ld.global.f32 	%f8, [%rd6+4096];
	add.f32 	%f9, %f7, %f8;
	ld.global.f32 	%f10, [%rd5+4096];
	add.f32 	%f11, %f9, %f10;
	add.f32 	%f12, %f6, %f11;
	ld.global.f32 	%f13, [%rd7+8192];
	ld.global.f32 	%f14, [%rd6+8192];
	add.f32 	%f15, %f13, %f14;
	ld.global.f32 	%f16, [%rd5+8192];
	add.f32 	%f17, %f15, %f16;
	add.f32 	%f18, %f12, %f17;
	ld.global.f32 	%f19, [%rd7+12288];
	ld.global.f32 	%f20, [%rd6+12288];
	add.f32 	%f21, %f19, %f20;
	ld.global.f32 	%f22, [%rd5+12288];
	add.f32 	%f23, %f21, %f22;
	add.f32 	%f24, %f18, %f23;
	ld.global.f32 	%f25, [%rd7+16384];
	ld.global.f32 	%f26, [%rd6+16384];
	add.f32 	%f27, %f25, %f26;
	ld.global.f32 	%f28, [%rd5+16384];
	add.f32 	%f29, %f27, %f28;
	add.f32 	%f30, %f24, %f29;
	ld.global.f32 	%f31, [%rd7+20480];
	ld.global.f32 	%f32, [%rd6+20480];
	add.f32 	%f33, %f31, %f32;
	ld.global.f32 	%f34, [%rd5+20480];
	add.f32 	%f35, %f33, %f34;
	add.f32 	%f36, %f30, %f35;
	ld.global.f32 	%f37, [%rd7+24576];
	ld.global.f32 	%f38, [%rd6+24576];
	add.f32 	%f39, %f37, %f38;
	ld.global.f32 	%f40, [%rd5+24576];
	add.f32 	%f41, %f39, %f40;
	add.f32 	%f42, %f36, %f41;
	ld.global.f32 	%f43, [%rd7+28672];
	ld.global.f32 	%f44, [%rd6+28672];
	add.f32 	%f45, %f43, %f44;
	ld.global.f32 	%f46, [%rd5+28672];
	add.f32 	%f47, %f45, %f46;
	add.f32 	%f48, %f42, %f47;
	ld.global.f32 	%f49, [%rd7+32768];
	ld.global.f32 	%f50, [%rd6+32768];
	add.f32 	%f51, %f49, %f50;
	ld.global.f32 	%f52, [%rd5+32768];
	add.f32 	%f53, %f51, %f52;
	add.f32 	%f54, %f48, %f53;
	ld.global.f32 	%f55, [%rd7+36864];
	ld.global.f32 	%f56, [%rd6+36864];
	add.f32 	%f57, %f55, %f56;
	ld.global.f32 	%f58, [%rd5+36864];
	add.f32 	%f59, %f57, %f58;
	add.f32 	%f60, %f54, %f59;
	ld.global.f32 	%f61, [%rd7+40960];
	ld.global.f32 	%f62, [%rd6+40960];
	add.f32 	%f63, %f61, %f62;
	ld.global.f32 	%f64, [%rd5+40960];
	add.f32 	%f65, %f63, %f64;
	add.f32 	%f66, %f60, %f65;
	ld.global.f32 	%f67, [%rd7+45056];
	ld.global.f32 	%f68, [%rd6+45056];
	add.f32 	%f69, %f67, %f68;
	ld.global.f32 	%f70, [%rd5+45056];
	add.f32 	%f71, %f69, %f70;
	add.f32 	%f72, %f66, %f71;
	ld.global.f32 	%f73, [%rd7+49152];
	ld.global.f32 	%f74, [%rd6+49152];
	add.f32 	%f75, %f73, %f74;
	ld.global.f32 	%f76, [%rd5+49152];
	add.f32 	%f77, %f75, %f76;
	add.f32 	%f78, %f72, %f77;
	ld.global.f32 	%f79, [%rd7+53248];
	ld.global.f32 	%f80, [%rd6+53248];
	add.f32 	%f81, %f79, %f80;
	ld.global.f32 	%f82, [%rd5+53248];
	add.f32 	%f83, %f81, %f82;
	add.f32 	%f84, %f78, %f83;
	ld.global.f32 	%f85, [%rd7+57344];
	ld.global.f32 	%f86, [%rd6+57344];
	add.f32 	%f87, %f85, %f86;
	ld.global.f32 	%f88, [%rd5+57344];
	add.f32 	%f89, %f87, %f88;
	add.f32 	%f90, %f84, %f89;
	ld.global.f32 	%f91, [%rd7+61440];
	ld.global.f32 	%f92, [%rd6+61440];
	add.f32 	%f93, %f91, %f92;
	ld.global.f32 	%f94, [%rd5+61440];
	add.f32 	%f95, %f93, %f94;
	add.f32 	%f96, %f90, %f95;
	ld.global.f32 	%f97, [%rd7+65536];
	ld.global.f32 	%f98, [%rd6+65536];
	add.f32 	%f99, %f97, %f98;
	ld.global.f32 	%f100, [%rd5+65536];
	add.f32 	%f101, %f99, %f100;
	add.f32 	%f102, %f96, %f101;
	ld.global.f32 	%f103, [%rd7+69632];
	ld.global.f32 	%f104, [%rd6+69632];
	add.f32 	%f105, %f103, %f104;
	ld.global.f32 	%f106, [%rd5+69632];
	add.f32 	%f107, %f105, %f106;
	add.f32 	%f108, %f102, %f107;
	ld.global.f32 	%f109, [%rd7+73728];
	ld.global.f32 	%f110, [%rd6+73728];
	add.f32 	%f111, %f109, %f110;
	ld.global.f32 	%f112, [%rd5+73728];
	add.f32 	%f113, %f111, %f112;
	add.f32 	%f114, %f108, %f113;
	ld.global.f32 	%f115, [%rd7+77824];
	ld.global.f32 	%f116, [%rd6+77824];
	add.f32 	%f117, %f115, %f116;
	ld.global.f32 	%f118, [%rd5+77824];
	add.f32 	%f119, %f117, %f118;
	add.f32 	%f120, %f114, %f119;
	ld.global.f32 	%f121, [%rd7+81920];
	ld.global.f32 	%f122, [%rd6+81920];
	add.f32 	%f123, %f121, %f122;
	ld.global.f32 	%f124, [%rd5+81920];
	add.f32 	%f125, %f123, %f124;
	add.f32 	%f126, %f120, %f125;
	ld.global.f32 	%f127, [%rd7+86016];
	ld.global.f32 	%f128, [%rd6+86016];
	add.f32 	%f129, %f127, %f128;
	ld.global.f32 	%f130, [%rd5+86016];
	add.f32 	%f131, %f129, %f130;
	add.f32 	%f132, %f126, %f131;
	ld.global.f32 	%f133, [%rd7+90112];
	ld.global.f32 	%f134, [%rd6+90112];
	add.f32 	%f135, %f133, %f134;
	ld.global.f32 	%f136, [%rd5+90112];
	add.f32 	%f137, %f135, %f136;
	add.f32 	%f138, %f132, %f137;
	ld.global.f32 	%f139, [%rd7+94208];
	ld.global.f32 	%f140, [%rd6+94208];
	add.f32 	%f141, %f139, %f140;
	ld.global.f32 	%f142, [%rd5+94208];
	add.f32 	%f143, %f141, %f142;
	add.f32 	%f144, %f138, %f143;
	ld.global.f32 	%f145, [%rd7+98304];
	ld.global.f32 	%f146, [%rd6+98304];
	add.f32 	%f147, %f145, %f146;
	ld.global.f32 	%f148, [%rd5+98304];
	add.f32 	%f149, %f147, %f148;
	add.f32 	%f150, %f144, %f149;
	ld.global.f32 	%f151, [%rd7+102400];
	ld.global.f32 	%f152, [%rd6+102400];
	add.f32 	%f153, %f151, %f152;
	ld.global.f32 	%f154, [%rd5+102400];
	add.f32 	%f155, %f153, %f154;
	add.f32 	%f156, %f150, %f155;
	ld.global.f32 	%f157, [%rd7+106496];
	ld.global.f32 	%f158, [%rd6+106496];
	add.f32 	%f159, %f157, %f158;
	ld.global.f32 	%f160, [%rd5+106496];
	add.f32 	%f161, %f159, %f160;
	add.f32 	%f162, %f156, %f161;
	ld.global.f32 	%f163, [%rd7+110592];
	ld.global.f32 	%f164, [%rd6+110592];
	add.f32 	%f165, %f163, %f164;
	ld.global.f32 	%f166, [%rd5+110592];
	add.f32 	%f167, %f165, %f166;
	add.f32 	%f168, %f162, %f167;
	ld.global.f32 	%f169, [%rd7+114688];
	ld.global.f32 	%f170, [%rd6+114688];
	add.f32 	%f171, %f169, %f170;
	ld.global.f32 	%f172, [%rd5+114688];
	add.f32 	%f173, %f171, %f172;
	add.f32 	%f174, %f168, %f173;
	ld.global.f32 	%f175, [%rd7+118784];
	ld.global.f32 	%f176, [%rd6+118784];
	add.f32 	%f177, %f175, %f176;
	ld.global.f32 	%f178, [%rd5+118784];
	add.f32 	%f179, %f177, %f178;
	add.f32 	%f180, %f174, %f179;
	ld.global.f32 	%f181, [%rd7+122880];
	ld.global.f32 	%f182, [%rd6+122880];
	add.f32 	%f183, %f181, %f182;
	ld.global.f32 	%f184, [%rd5+122880];
	add.f32 	%f185, %f183, %f184;
	add.f32 	%f186, %f180, %f185;
	ld.global.f32 	%f187, [%rd7+126976];
	ld.global.f32 	%f188, [%rd6+126976];
	add.f32 	%f189, %f187, %f188;
	ld.global.f32 	%f190, [%rd5+126976];
	add.f32 	%f191, %f189, %f190;
	add.f32 	%f192, %f186, %f191;
	ld.global.f32 	%f193, [%rd7+131072];
	ld.global.f32 	%f194, [%rd6+131072];
	add.f32 	%f195, %f193, %f194;
	ld.global.f32 	%f196, [%rd5+131072];
	add.f32 	%f197, %f195, %f196;
	add.f32 	%f198, %f192, %f197;
	ld.global.f32 	%f199, [%rd7+135168];
	ld.global.f32 	%f200, [%rd6+135168];
	add.f32 	%f201, %f199, %f200;
	ld.global.f32 	%f202, [%rd5+135168];
	add.f32 	%f203, %f201, %f202;
	add.f32 	%f204, %f198, %f203;
	ld.global.f32 	%f205, [%rd7+139264];
	ld.global.f32 	%f206, [%rd6+139264];
	add.f32 	%f207, %f205, %f206;
	ld.global.f32 	%f208, [%rd5+139264];
	add.f32 	%f209, %f207, %f208;
	add.f32 	%f210, %f204, %f209;
	ld.global.f32 	%f211, [%rd7+143360];
	ld.global.f32 	%f212, [%rd6+143360];
	add.f32 	%f213, %f211, %f212;
	ld.global.f32 	%f214, [%rd5+143360];
	add.f32 	%f215, %f213, %f214;
	add.f32 	%f216, %f210, %f215;
	ld.global.f32 	%f217, [%rd7+147456];
	ld.global.f32 	%f218, [%rd6+147456];
	add.f32 	%f219, %f217, %f218;
	ld.global.f32 	%f220, [%rd5+147456];
	add.f32 	%f221, %f219, %f220;
	add.f32 	%f222, %f216, %f221;
	ld.global.f32 	%f223, [%rd7+151552];
	ld.global.f32 	%f224, [%rd6+151552];
	add.f32 	%f225, %f223, %f224;
	ld.global.f32 	%f226, [%rd5+151552];
	add.f32 	%f227, %f225, %f226;
	add.f32 	%f228, %f222, %f227;
	ld.global.f32 	%f229, [%rd7+155648];
	ld.global.f32 	%f230, [%rd6+155648];
	add.f32 	%f231, %f229, %f230;
	ld.global.f32 	%f232, [%rd5+155648];
	add.f32 	%f233, %f231, %f232;
	add.f32 	%f234, %f228, %f233;
	ld.global.f32 	%f235, [%rd7+159744];
	ld.global.f32 	%f236, [%rd6+159744];
	add.f32 	%f237, %f235, %f236;
	ld.global.f32 	%f238, [%rd5+159744];
	add.f32 	%f239, %f237, %f238;
	add.f32 	%f240, %f234, %f239;
	ld.global.f32 	%f241, [%rd7+163840];
	ld.global.f32 	%f242, [%rd6+163840];
	add.f32 	%f243, %f241, %f242;
	ld.global.f32 	%f244, [%rd5+163840];
	add.f32 	%f245, %f243, %f244;
	add.f32 	%f246, %f240, %f245;
	ld.global.f32 	%f247, [%rd7+167936];
	ld.global.f32 	%f248, [%rd6+167936];
	add.f32 	%f249, %f247, %f248;
	ld.global.f32 	%f250, [%rd5+167936];
	add.f32 	%f251, %f249, %f250;
	add.f32 	%f252, %f246, %f251;
	ld.global.f32 	%f253, [%rd7+172032];
	ld.global.f32 	%f254, [%rd6+172032];
	add.f32 	%f255, %f253, %f254;
	ld.global.f32 	%f256, [%rd5+172032];
	add.f32 	%f257, %f255, %f256;
	add.f32 	%f258, %f252, %f257;
	ld.global.f32 	%f259, [%rd7+176128];
	ld.global.f32 	%f260, [%rd6+176128];
	add.f32 	%f261, %f259, %f260;
	ld.global.f32 	%f262, [%rd5+176128];
	add.f32 	%f263, %f261, %f262;
	add.f32 	%f264, %f258, %f263;
	ld.global.f32 	%f265, [%rd7+180224];
	ld.global.f32 	%f266, [%rd6+180224];
	add.f32 	%f267, %f265, %f266;
	ld.global.f32 	%f268, [%rd5+180224];
	add.f32 	%f269, %f267, %f268;
	add.f32 	%f270, %f264, %f269;
	ld.global.f32 	%f271, [%rd7+184320];
	ld.global.f32 	%f272, [%rd6+184320];
	add.f32 	%f273, %f271, %f272;
	ld.global.f32 	%f274, [%rd5+184320];
	add.f32 	%f275, %f273, %f274;
	add.f32 	%f276, %f270, %f275;
	ld.global.f32 	%f277, [%rd7+188416];
	ld.global.f32 	%f278, [%rd6+188416];
	add.f32 	%f279, %f277, %f278;
	ld.global.f32 	%f280, [%rd5+188416];
	add.f32 	%f281, %f279, %f280;
	add.f32 	%f282, %f276, %f281;
	ld.global.f32 	%f283, [%rd7+192512];
	ld.global.f32 	%f284, [%rd6+192512];
	add.f32 	%f285, %f283, %f284;
	ld.global.f32 	%f286, [%rd5+192512];
	add.f32 	%f287, %f285, %f286;
	add.f32 	%f288, %f282, %f287;
	ld.global.f32 	%f289, [%rd7+196608];
	ld.global.f32 	%f290, [%rd6+196608];
	add.f32 	%f291, %f289, %f290;
	ld.global.f32 	%f292, [%rd5+196608];
	add.f32 	%f293, %f291, %f292;
	add.f32 	%f294, %f288, %f293;
	ld.global.f32 	%f295, [%rd7+200704];
	ld.global.f32 	%f296, [%rd6+200704];
	add.f32 	%f297, %f295, %f296;
	ld.global.f32 	%f298, [%rd5+200704];
	add.f32 	%f299, %f297, %f298;
	add.f32 	%f300, %f294, %f299;
	ld.global.f32 	%f301, [%rd7+204800];
	ld.global.f32 	%f302, [%rd6+204800];
	add.f32 	%f303, %f301, %f302;
	ld.global.f32 	%f304, [%rd5+204800];
	add.f32 	%f305, %f303, %f304;
	add.f32 	%f306, %f300, %f305;
	ld.global.f32 	%f307, [%rd7+208896];
	ld.global.f32 	%f308, [%rd6+208896];
	add.f32 	%f309, %f307, %f308;
	ld.global.f32 	%f310, [%rd5+208896];
	add.f32 	%f311, %f309, %f310;
	add.f32 	%f312, %f306, %f311;
	ld.global.f32 	%f313, [%rd7+212992];
	ld.global.f32 	%f314, [%rd6+212992];
	add.f32 	%f315, %f313, %f314;
	ld.global.f32 	%f316, [%rd5+212992];
	add.f32 	%f317, %f315, %f316;
	add.f32 	%f318, %f312, %f317;
	ld.global.f32 	%f319, [%rd7+217088];
	ld.global.f32 	%f320, [%rd6+217088];
	add.f32 	%f321, %f319, %f320;
	ld.global.f32 	%f322, [%rd5+217088];
	add.f32 	%f323, %f321, %f322;
	add.f32 	%f324, %f318, %f323;
	ld.global.f32 	%f325, [%rd7+221184];
	ld.global.f32 	%f326, [%rd6+221184];
	add.f32 	%f327, %f325, %f326;
	ld.global.f32 	%f328, [%rd5+221184];
	add.f32 	%f329, %f327, %f328;
	add.f32 	%f330, %f324, %f329;
	ld.global.f32 	%f331, [%rd7+225280];
	ld.global.f32 	%f332, [%rd6+225280];
	add.f32 	%f333, %f331, %f332;
	ld.global.f32 	%f334, [%rd5+225280];
	add.f32 	%f335, %f333, %f334;
	add.f32 	%f336, %f330, %f335;
	ld.global.f32 	%f337, [%rd7+229376];
	ld.global.f32 	%f338, [%rd6+229376];
	add.f32 	%f339, %f337, %f338;
	ld.global.f32 	%f340, [%rd5+229376];
	add.f32 	%f341, %f339, %f340;
	add.f32 	%f342, %f336, %f341;
	ld.global.f32 	%f343, [%rd7+233472];
	ld.global.f32 	%f344, [%rd6+233472];
	add.f32 	%f345, %f343, %f344;
	ld.global.f32 	%f346, [%rd5+233472];
	add.f32 	%f347, %f345, %f346;
	add.f32 	%f348, %f342, %f347;
	ld.global.f32 	%f349, [%rd7+237568];
	ld.global.f32 	%f350, [%rd6+237568];
	add.f32 	%f351, %f349, %f350;
	ld.global.f32 	%f352, [%rd5+237568];
	add.f32 	%f353, %f351, %f352;
	add.f32 	%f354, %f348, %f353;
	ld.global.f32 	%f355, [%rd7+241664];
	ld.global.f32 	%f356, [%rd6+241664];
	add.f32 	%f357, %f355, %f356;
	ld.global.f32 	%f358, [%rd5+241664];
	add.f32 	%f359, %f357, %f358;
	add.f32 	%f360, %f354, %f359;
	ld.global.f32 	%f361, [%rd7+245760];
	ld.global.f32 	%f362, [%rd6+245760];
	add.f32 	%f363, %f361, %f362;
	ld.global.f32 	%f364, [%rd5+245760];
	add.f32 	%f365, %f363, %f364;
	add.f32 	%f366, %f360, %f365;
	ld.global.f32 	%f367, [%rd7+249856];
	ld.global.f32 	%f368, [%rd6+249856];
	add.f32 	%f369, %f367, %f368;
	ld.global.f32 	%f370, [%rd5+249856];
	add.f32 	%f371, %f369, %f370;
	add.f32 	%f372, %f366, %f371;
	ld.global.f32 	%f373, [%rd7+253952];
	ld.global.f32 	%f374, [%rd6+253952];
	add.f32 	%f375, %f373, %f374;
	ld.global.f32 	%f376, [%rd5+253952];
	add.f32 	%f377, %f375, %f376;
	add.f32 	%f378, %f372, %f377;
	ld.global.f32 	%f379, [%rd7+258048];
	ld.global.f32 	%f380, [%rd6+258048];
	add.f32 	%f381, %f379, %f380;
	ld.global.f32 	%f382, [%rd5+258048];
	add.f32 	%f383, %f381, %f382;
	add.f32 	%f384, %f378, %f383;
	ld.global.f32 	%f385, [%rd7+262144];
	ld.global.f32 	%f386, [%rd6+262144];
	add.f32 	%f387, %f385, %f386;
	ld.global.f32 	%f388, [%rd5+262144];
	add.f32 	%f389, %f387, %f388;
	add.f32 	%f390, %f384, %f389;
	ld.global.f32 	%f391, [%rd7+266240];
	ld.global.f32 	%f392, [%rd6+266240];
	add.f32 	%f393, %f391, %f392;
	ld.global.f32 	%f394, [%rd5+266240];
	add.f32 	%f395, %f393, %f394;
	add.f32 	%f396, %f390, %f395;
	ld.global.f32 	%f397, [%rd7+270336];
	ld.global.f32 	%f398, [%rd6+270336];
	add.f32 	%f399, %f397, %f398;
	ld.global.f32 	%f400, [%rd5+270336];
	add.f32 	%f401, %f399, %f400;
	add.f32 	%f402, %f396, %f401;
	ld.global.f32 	%f403, [%rd7+274432];
	ld.global.f32 	%f404, [%rd6+274432];
	add.f32 	%f405, %f403, %f404;
	ld.global.f32 	%f406, [%rd5+274432];
	add.f32 	%f407, %f405, %f406;
	add.f32 	%f408, %f402, %f407;
	ld.global.f32 	%f409, [%rd7+278528];
	ld.global.f32 	%f410, [%rd6+278528];
	add.f32 	%f411, %f409, %f410;
	ld.global.f32 	%f412, [%rd5+278528];
	add.f32 	%f413, %f411, %f412;
	add.f32 	%f414, %f408, %f413;
	ld.global.f32 	%f415, [%rd7+282624];
	ld.global.f32 	%f416, [%rd6+282624];
	add.f32 	%f417, %f415, %f416;
	ld.global.f32 	%f418, [%rd5+282624];
	add.f32 	%f419, %f417, %f418;
	add.f32 	%f420, %f414, %f419;
	ld.global.f32 	%f421, [%rd7+286720];
	ld.global.f32 	%f422, [%rd6+286720];
	add.f32 	%f423, %f421, %f422;
	ld.global.f32 	%f424, [%rd5+286720];
	add.f32 	%f425, %f423, %f424;
	add.f32 	%f426, %f420, %f425;
	ld.global.f32 	%f427, [%rd7+290816];
	ld.global.f32 	%f428, [%rd6+290816];
	add.f32 	%f429, %f427, %f428;
	ld.global.f32 	%f430, [%rd5+290816];
	add.f32 	%f431, %f429, %f430;
	add.f32 	%f432, %f426, %f431;
	ld.global.f32 	%f433, [%rd7+294912];
	ld.global.f32 	%f434, [%rd6+294912];
	add.f32 	%f435, %f433, %f434;
	ld.global.f32 	%f436, [%rd5+294912];
	add.f32 	%f437, %f435, %f436;
	add.f32 	%f438, %f432, %f437;
	ld.global.f32 	%f439, [%rd7+299008];
	ld.global.f32 	%f440, [%rd6+299008];
	add.f32 	%f441, %f439, %f440;
	ld.global.f32 	%f442, [%rd5+299008];
	add.f32 	%f443, %f441, %f442;
	add.f32 	%f444, %f438, %f443;
	ld.global.f32 	%f445, [%rd7+303104];
	ld.global.f32 	%f446, [%rd6+303104];
	add.f32 	%f447, %f445, %f446;
	ld.global.f32 	%f448, [%rd5+303104];
	add.f32 	%f449, %f447, %f448;
	add.f32 	%f450, %f444, %f449;
	ld.global.f32 	%f451, [%rd7+307200];
	ld.global.f32 	%f452, [%rd6+307200];
	add.f32 	%f453, %f451, %f452;
	ld.global.f32 	%f454, [%rd5+307200];
	add.f32 	%f455, %f453, %f454;
	add.f32 	%f456, %f450, %f455;
	ld.global.f32 	%f457, [%rd7+311296];
	ld.global.f32 	%f458, [%rd6+311296];
	add.f32 	%f459, %f457, %f458;
	ld.global.f32 	%f460, [%rd5+311296];
	add.f32 	%f461, %f459, %f460;
	add.f32 	%f462, %f456, %f461;
	ld.global.f32 	%f463, [%rd7+315392];
	ld.global.f32 	%f464, [%rd6+315392];
	add.f32 	%f465, %f463, %f464;
	ld.global.f32 	%f466, [%rd5+315392];
	add.f32 	%f467, %f465, %f466;
	add.f32 	%f468, %f462, %f467;
	ld.global.f32 	%f469, [%rd7+319488];
	ld.global.f32 	%f470, [%rd6+319488];
	add.f32 	%f471, %f469, %f470;
	ld.global.f32 	%f472, [%rd5+319488];
	add.f32 	%f473, %f471, %f472;
	add.f32 	%f474, %f468, %f473;
	ld.global.f32 	%f475, [%rd7+323584];
	ld.global.f32 	%f476, [%rd6+323584];
	add.f32 	%f477, %f475, %f476;
	ld.global.f32 	%f478, [%rd5+323584];
	add.f32 	%f479, %f477, %f478;
	add.f32 	%f480, %f474, %f479;
	ld.global.f32 	%f481, [%rd7+327680];
	ld.global.f32 	%f482, [%rd6+327680];
	add.f32 	%f483, %f481, %f482;
	ld.global.f32 	%f484, [%rd5+327680];
	add.f32 	%f485, %f483, %f484;
	add.f32 	%f486, %f480, %f485;
	ld.global.f32 	%f487, [%rd7+331776];
	ld.global.f32 	%f488, [%rd6+331776];
	add.f32 	%f489, %f487, %f488;
	ld.global.f32 	%f490, [%rd5+331776];
	add.f32 	%f491, %f489, %f490;
	add.f32 	%f492, %f486, %f491;
	ld.global.f32 	%f493, [%rd7+335872];
	ld.global.f32 	%f494, [%rd6+335872];
	add.f32 	%f495, %f493, %f494;
	ld.global.f32 	%f496, [%rd5+335872];
	add.f32 	%f497, %f495, %f496;
	add.f32 	%f498, %f492, %f497;
	ld.global.f32 	%f499, [%rd7+339968];
	ld.global.f32 	%f500, [%rd6+339968];
	add.f32 	%f501, %f499, %f500;
	ld.global.f32 	%f502, [%rd5+339968];
	add.f32 	%f503, %f501, %f502;
	add.f32 	%f504, %f498, %f503;
	ld.global.f32 	%f505, [%rd7+344064];
	ld.global.f32 	%f506, [%rd6+344064];
	add.f32 	%f507, %f505, %f506;
	ld.global.f32 	%f508, [%rd5+344064];
	add.f32 	%f509, %f507, %f508;
	add.f32 	%f510, %f504, %f509;
	ld.global.f32 	%f511, [%rd7+348160];
	ld.global.f32 	%f512, [%rd6+348160];
	add.f32 	%f513, %f511, %f512;
	ld.global.f32 	%f514, [%rd5+348160];
	add.f32 	%f515, %f513, %f514;
	add.f32 	%f516, %f510, %f515;
	ld.global.f32 	%f517, [%rd7+352256];
	ld.global.f32 	%f518, [%rd6+352256];
	add.f32 	%f519, %f517, %f518;
	ld.global.f32 	%f520, [%rd5+352256];
	add.f32 	%f521, %f519, %f520;
	add.f32 	%f522, %f516, %f521;
	ld.global.f32 	%f523, [%rd7+356352];
	ld.global.f32 	%f524, [%rd6+356352];
	add.f32 	%f525, %f523, %f524;
	ld.global.f32 	%f526, [%rd5+356352];
	add.f32 	%f527, %f525, %f526;
	add.f32 	%f528, %f522, %f527;
	ld.global.f32 	%f529, [%rd7+360448];
	ld.global.f32 	%f530, [%rd6+360448];
	add.f32 	%f531, %f529, %f530;
	ld.global.f32 	%f532, [%rd5+360448];
	add.f32 	%f533, %f531, %f532;
	add.f32 	%f534, %f528, %f533;
	ld.global.f32 	%f535, [%rd7+364544];
	ld.global.f32 	%f536, [%rd6+364544];
	add.f32 	%f537, %f535, %f536;
	ld.global.f32 	%f538, [%rd5+364544];
	add.f32 	%f539, %f537, %f538;
	add.f32 	%f540, %f534, %f539;
	ld.global.f32 	%f541, [%rd7+368640];
	ld.global.f32 	%f542, [%rd6+368640];
	add.f32 	%f543, %f541, %f542;
	ld.global.f32 	%f544, [%rd5+368640];
	add.f32 	%f545, %f543, %f544;
	add.f32 	%f546, %f540, %f545;
	ld.global.f32 	%f547, [%rd7+372736];
	ld.global.f32 	%f548, [%rd6+372736];
	add.f32 	%f549, %f547, %f548;
	ld.global.f32 	%f550, [%rd5+372736];
	add.f32 	%f551, %f549, %f550;
	add.f32 	%f552, %f546, %f551;
	ld.global.f32 	%f553, [%rd7+376832];
	ld.global.f32 	%f554, [%rd6+376832];
	add.f32 	%f555, %f553, %f554;
	ld.global.f32 	%f556, [%rd5+376832];
	add.f32 	%f557, %f555, %f556;
	add.f32 	%f558, %f552, %f557;
	ld.global.f32 	%f559, [%rd7+380928];
	ld.global.f32 	%f560, [%rd6+380928];
	add.f32 	%f561, %f559, %f560;
	ld.global.f32 	%f562, [%rd5+380928];
	add.f32 	%f563, %f561, %f562;
	add.f32 	%f564, %f558, %f563;
	ld.global.f32 	%f565, [%rd7+385024];
	ld.global.f32 	%f566, [%rd6+385024];
	add.f32 	%f567, %f565, %f566;
	ld.global.f32 	%f568, [%rd5+385024];
	add.f32 	%f569, %f567, %f568;
	add.f32 	%f570, %f564, %f569;
	ld.global.f32 	%f571, [%rd7+389120];
	ld.global.f32 	%f572, [%rd6+389120];
	add.f32 	%f573, %f571, %f572;
	ld.global.f32 	%f574, [%rd5+389120];
	add.f32 	%f575, %f573, %f574;
	add.f32 	%f576, %f570, %f575;
	st.global.f32 	[%rd8], %f576;
$L__BB0_2:
	ret;

}
	// .globl	_Z3fooPfS_S_S_
.visible .entry _Z3fooPfS_S_S_(
	.param .u64 .ptr .align 1 _Z3fooPfS_S_S__param_0,
	.param .u64 .ptr .align 1 _Z3fooPfS_S_S__param_1,
	.param .u64 .ptr .align 1 _Z3fooPfS_S_S__param_2,
	.param .u64 .ptr .align 1 _Z3fooPfS_S_S__param_3
)
{
	.reg .pred 	%p<2>;
	.reg .b32 	%r<6>;
	.reg .b32 	%f<16>;
	.reg .b64 	%rd<14>;

	ld.param.u64 	%rd1, [_Z3fooPfS_S_S__param_0];
	ld.param.u64 	%rd2, [_Z3fooPfS_S_S__param_1];
	ld.param.u64 	%rd3, [_Z3fooPfS_S_S__param_2];
	ld.param.u64 	%rd4, [_Z3fooPfS_S_S__param_3];
	mov.u32 	%r2, %ntid.x;
	mov.u32 	%r3, %ctaid.x;
	mov.u32 	%r4, %tid.x;
	mad.lo.s32 	%r1, %r2, %r3, %r4;
	setp.gt.u32 	%p1, %r1, 31;
	@%p1 bra 	$L__BB1_2;
	cvta.to.global.u64 	%rd5, %rd1;
	cvta.to.global.u64 	%rd6, %rd2;
	cvta.to.global.u64 	%rd7, %rd3;
	cvta.to.global.u64 	%rd8, %rd4;
	shl.b32 	%r5, %r1, 10;
	mul.wide.u32 	%rd9, %r5, 4;
	add.s64 	%rd10, %rd5, %rd9;
	ld.global.f32 	%f1, [%rd10];
	bar.sync 	0;
	add.s64 	%rd11, %rd6, %rd9;
	ld.global.f32 	%f2, [%rd11];
	bar.sync 	0;
	add.s64 	%rd12, %rd7, %rd9;
	ld.global.f32 	%f3, [%rd12];
	bar.sync 	0;
	add.f32 	%f4, %f1, %f2;
	add.f32 	%f5, %f4, %f3;
	add.s64 	%rd13, %rd8, %rd9;
	st.global.f32 	[%rd13], %f5;
	bar.sync 	0;
	ld.global.f32 	%f6, [%rd10+131072];
	bar.sync 	0;
	ld.global.f32 	%f7, [%rd11+131072];
	bar.sync 	0;
	ld.global.f32 	%f8, [%rd12+131072];
	bar.sync 	0;
	add.f32 	%f9, %f6, %f7;
	add.f32 	%f10, %f9, %f8;
	st.global.f32 	[%rd13+131072], %f10;
	bar.sync 	0;
	ld.global.f32 	%f11, [%rd10+262144];
	bar.sync 	0;
	ld.global.f32 	%f12, [%rd11+262144];
	bar.sync 	0;
	ld.global.f32 	%f13, [%rd12+262144];
	bar.sync 	0;
	add.f32 	%f14, %f11, %f12;
	add.f32 	%f15, %f14, %f13;
	st.global.f32 	[%rd13+262144], %f15;
	bar.sync 	0;
$L__BB1_2:
	ret;

}


// ===== COMPILED SASS (sm_100) =====

	.target	sm_100

	.elftype	@"ET_EXEC"


//--------------------- .note.nv.tkinfo           --------------------------
	.section	.note.nv.tkinfo,"",@"SHT_NOTE"
	.sectionflags	@"SHF_NOTE_NV_TKINFO"
	.tkinfo
        /*0018*/ 	.word	0x00000002
        /*0030*/ 	.string	""
        /*0030*/ 	.string	"ptxas"
        /*0030*/ 	.string	"Cuda compilation tools, release 13.0, V13.0.88"
        /*0030*/ 	.string	"Build cuda_13.0.r13.0/compiler.36424714_0"
        /*0030*/ 	.string	"-arch sm_100 -m 64 "



//--------------------- .note.nv.cuinfo           --------------------------
	.section	.note.nv.cuinfo,"",@"SHT_NOTE"
	.sectionflags	@"SHF_NOTE_NV_CUINFO"
        /*0018*/ 	.short	0x0002
        /*001a*/ 	.short	0x0064
        /*001c*/ 	.short	0x0082
	.zero		2


//--------------------- .nv.info                  --------------------------
	.section	.nv.info,"",@"SHT_CUDA_INFO"
	.align	4


	//----- nvinfo : EIATTR_REGCOUNT
	.align		4
        /*0000*/ 	.byte	0x04, 0x2f
        /*0002*/ 	.short	(.L_1 - .L_0)
	.align		4
.L_0:
        /*0004*/ 	.word	index@(_Z4foo2PfS_S_S_)
        /*0008*/ 	.word	0x00000020


	//----- nvinfo : EIATTR_FRAME_SIZE
	.align		4
.L_1:
        /*000c*/ 	.byte	0x04, 0x11
        /*000e*/ 	.short	(.L_3 - .L_2)
	.align		4
.L_2:
        /*0010*/ 	.word	index@(_Z4foo2PfS_S_S_)
        /*0014*/ 	.word	0x00000000


	//----- nvinfo : EIATTR_REGCOUNT
	.align		4
.L_3:
        /*0018*/ 	.byte	0x04, 0x2f
        /*001a*/ 	.short	(.L_5 - .L_4)
	.align		4
.L_4:
        /*001c*/ 	.word	index@(_Z3fooPfS_S_S_)
        /*0020*/ 	.word	0x00000010


	//----- nvinfo : EIATTR_FRAME_SIZE
	.align		4
.L_5:
        /*0024*/ 	.byte	0x04, 0x11
        /*0026*/ 	.short	(.L_7 - .L_6)
	.align		4
.L_6:
        /*0028*/ 	.word	index@(_Z3fooPfS_S_S_)
        /*002c*/ 	.word	0x00000000


	//----- nvinfo : EIATTR_MIN_STACK_SIZE
	.align		4
.L_7:
        /*0030*/ 	.byte	0x04, 0x12
        /*0032*/ 	.short	(.L_9 - .L_8)
	.align		4
.L_8:
        /*0034*/ 	.word	index@(_Z3fooPfS_S_S_)
        /*0038*/ 	.word	0x00000000


	//----- nvinfo : EIATTR_MIN_STACK_SIZE
	.align		4
.L_9:
        /*003c*/ 	.byte	0x04, 0x12
        /*003e*/ 	.short	(.L_11 - .L_10)
	.align		4
.L_10:
        /*0040*/ 	.word	index@(_Z4foo2PfS_S_S_)
        /*0044*/ 	.word	0x00000000
.L_11:


//--------------------- .nv.compat                --------------------------
	.section	.nv.compat,"",@"SHT_CUDA_COMPAT_INFO"
	.align	4
        /*0000*/ 	.byte	0x02, 0x09, 0x00, 0x00, 0x02, 0x02, 0x01, 0x00, 0x02, 0x05, 0x05, 0x00, 0x03, 0x07, 0x01, 0x01
        /*0010*/ 	.byte	0x02, 0x03, 0x00, 0x00, 0x02, 0x06, 0x01, 0x00, 0x04, 0x0b, 0x08, 0x00, 0x09, 0x00, 0x00, 0x00
        /*0020*/ 	.byte	0x00, 0x00, 0x00, 0x00


//--------------------- .nv.info._Z3fooPfS_S_S_   --------------------------
	.section	.nv.info._Z3fooPfS_S_S_,"",@"SHT_CUDA_INFO"
	.sectionflags	@""
	.align	4


	//----- nvinfo : EIATTR_CUDA_API_VERSION
	.align		4
        /*0000*/ 	.byte	0x04, 0x37
        /*0002*/ 	.short	(.L_13 - .L_12)
.L_12:
        /*0004*/ 	.word	0x00000082


	//----- nvinfo : EIATTR_KPARAM_INFO
	.align		4
.L_13:
        /*0008*/ 	.byte	0x04, 0x17
        /*000a*/ 	.short	(.L_15 - .L_14)
.L_14:
        /*000c*/ 	.word	0x00000000
        /*0010*/ 	.short	0x0003
        /*0012*/ 	.short	0x0018
        /*0014*/ 	.byte	0x00, 0xf5, 0x21, 0x00


	//----- nvinfo : EIATTR_KPARAM_INFO
	.align		4
.L_15:
        /*0018*/ 	.byte	0x04, 0x17
        /*001a*/ 	.short	(.L_17 - .L_16)
.L_16:
        /*001c*/ 	.word	0x00000000
        /*0020*/ 	.short	0x0002
        /*0022*/ 	.short	0x0010
        /*0024*/ 	.byte	0x00, 0xf5, 0x21, 0x00


	//----- nvinfo : EIATTR_KPARAM_INFO
	.align		4
.L_17:
        /*0028*/ 	.byte	0x04, 0x17
        /*002a*/ 	.short	(.L_19 - .L_18)
.L_18:
        /*002c*/ 	.word	0x00000000
        /*0030*/ 	.short	0x0001
        /*0032*/ 	.short	0x0008
        /*0034*/ 	.byte	0x00, 0xf5, 0x21, 0x00


	//----- nvinfo : EIATTR_KPARAM_INFO
	.align		4
.L_19:
        /*0038*/ 	.byte	0x04, 0x17
        /*003a*/ 	.short	(.L_21 - .L_20)
.L_20:
        /*003c*/ 	.word	0x00000000
        /*0040*/ 	.short	0x0000
        /*0042*/ 	.short	0x0000
        /*0044*/ 	.byte	0x00, 0xf5, 0x21, 0x00


	//----- nvinfo : EIATTR_SPARSE_MMA_MASK
	.align		4
.L_21:
        /*0048*/ 	.byte	0x03, 0x50
        /*004a*/ 	.short	0x0000


	//----- nvinfo : EIATTR_MAXREG_COUNT
	.align		4
        /*004c*/ 	.byte	0x03, 0x1b
        /*004e*/ 	.short	0x00ff


	//----- nvinfo : EIATTR_NUM_BARRIERS
	.align		4
        /*0050*/ 	.byte	0x02, 0x4c
        /*0052*/ 	.byte	0x01
	.zero		1


	//----- nvinfo : EIATTR_MERCURY_ISA_VERSION
	.align		4
        /*0054*/ 	.byte	0x03, 0x5f
        /*0056*/ 	.short	0x0101


	//----- nvinfo : EIATTR_VRC_CTA_INIT_COUNT
	.align		4
        /*0058*/ 	.byte	0x02, 0x4a
	.zero		1
	.zero		1


	//----- nvinfo : EIATTR_EXIT_INSTR_OFFSETS
	.align		4
        /*005c*/ 	.byte	0x04, 0x1c
        /*005e*/ 	.short	(.L_23 - .L_22)


	//   ....[0]....
.L_22:
        /*0060*/ 	.word	0x00000060


	//   ....[1]....
        /*0064*/ 	.word	0x000002f0


	//----- nvinfo : EIATTR_CBANK_PARAM_SIZE
	.align		4
.L_23:
        /*0068*/ 	.byte	0x03, 0x19
        /*006a*/ 	.short	0x0020


	//----- nvinfo : EIATTR_PARAM_CBANK
	.align		4
        /*006c*/ 	.byte	0x04, 0x0a
        /*006e*/ 	.short	(.L_25 - .L_24)
	.align		4
.L_24:
        /*0070*/ 	.word	index@(.nv.constant0._Z3fooPfS_S_S_)
        /*0074*/ 	.short	0x0380
        /*0076*/ 	.short	0x0020


	//----- nvinfo : EIATTR_SW_WAR
	.align		4
.L_25:
        /*0078*/ 	.byte	0x04, 0x36
        /*007a*/ 	.short	(.L_27 - .L_26)
.L_26:
        /*007c*/ 	.word	0x00000008
.L_27:


//--------------------- .nv.info._Z4foo2PfS_S_S_  --------------------------
	.section	.nv.info._Z4foo2PfS_S_S_,"",@"SHT_CUDA_INFO"
	.sectionflags	@""
	.align	4


	//----- nvinfo : EIATTR_CUDA_API_VERSION
	.align		4
        /*0000*/ 	.byte	0x04, 0x37
        /*0002*/ 	.short	(.L_29 - .L_28)
.L_28:
        /*0004*/ 	.word	0x00000082


	//----- nvinfo : EIATTR_KPARAM_INFO
	.align		4
.L_29:
        /*0008*/ 	.byte	0x04, 0x17
        /*000a*/ 	.short	(.L_31 - .L_30)
.L_30:
        /*000c*/ 	.word	0x00000000
        /*0010*/ 	.short	0x0003
        /*0012*/ 	.short	0x0018
        /*0014*/ 	.byte	0x00, 0xf5, 0x21, 0x00


	//----- nvinfo : EIATTR_KPARAM_INFO
	.align		4
.L_31:
        /*0018*/ 	.byte	0x04, 0x17
        /*001a*/ 	.short	(.L_33 - .L_32)
.L_32:
        /*001c*/ 	.word	0x00000000
        /*0020*/ 	.short	0x0002
        /*0022*/ 	.short	0x0010
        /*0024*/ 	.byte	0x00, 0xf5, 0x21, 0x00


	//----- nvinfo : EIATTR_KPARAM_INFO
	.align		4
.L_33:
        /*0028*/ 	.byte	0x04, 0x17
        /*002a*/ 	.short	(.L_35 - .L_34)
.L_34:
        /*002c*/ 	.word	0x00000000
        /*0030*/ 	.short	0x0001
        /*0032*/ 	.short	0x0008
        /*0034*/ 	.byte	0x00, 0xf5, 0x21, 0x00


	//----- nvinfo : EIATTR_KPARAM_INFO
	.align		4
.L_35:
        /*0038*/ 	.byte	0x04, 0x17
        /*003a*/ 	.short	(.L_37 - .L_36)
.L_36:
        /*003c*/ 	.word	0x00000000
        /*0040*/ 	.short	0x0000
        /*0042*/ 	.short	0x0000
        /*0044*/ 	.byte	0x00, 0xf5, 0x21, 0x00


	//----- nvinfo : EIATTR_SPARSE_MMA_MASK
	.align		4
.L_37:
        /*0048*/ 	.byte	0x03, 0x50
        /*004a*/ 	.short	0x0000


	//----- nvinfo : EIATTR_MAXREG_COUNT
	.align		4
        /*004c*/ 	.byte	0x03, 0x1b
        /*004e*/ 	.short	0x00ff


	//----- nvinfo : EIATTR_MERCURY_ISA_VERSION
	.align		4
        /*0050*/ 	.byte	0x03, 0x5f
        /*0052*/ 	.short	0x0101


	//----- nvinfo : EIATTR_VRC_CTA_INIT_COUNT
	.align		4
        /*0054*/ 	.byte	0x02, 0x4a
	.zero		1
	.zero		1


	//----- nvinfo : EIATTR_EXIT_INSTR_OFFSETS
	.align		4
        /*0058*/ 	.byte	0x04, 0x1c
        /*005a*/ 	.short	(.L_39 - .L_38)


	//   ....[0]....
.L_38:
        /*005c*/ 	.word	0x00000060


	//   ....[1]....
        /*0060*/ 	.word	0x000024d0


	//----- nvinfo : EIATTR_CBANK_PARAM_SIZE
	.align		4
.L_39:
        /*0064*/ 	.byte	0x03, 0x19
        /*0066*/ 	.short	0x0020


	//----- nvinfo : EIATTR_PARAM_CBANK
	.align		4
        /*0068*/ 	.byte	0x04, 0x0a
        /*006a*/ 	.short	(.L_41 - .L_40)
	.align		4
.L_40:
        /*006c*/ 	.word	index@(.nv.constant0._Z4foo2PfS_S_S_)
        /*0070*/ 	.short	0x0380
        /*0072*/ 	.short	0x0020


	//----- nvinfo : EIATTR_SW_WAR
	.align		4
.L_41:
        /*0074*/ 	.byte	0x04, 0x36
        /*0076*/ 	.short	(.L_43 - .L_42)
.L_42:
        /*0078*/ 	.word	0x00000008
.L_43:


//--------------------- .nv.callgraph             --------------------------
	.section	.nv.callgraph,"",@"SHT_CUDA_CALLGRAPH"
	.align	4
	.sectionentsize	8
	.align		4
        /*0000*/ 	.word	0x00000000
	.align		4
        /*0004*/ 	.word	0xffffffff
	.align		4
        /*0008*/ 	.word	0x00000000
	.align		4
        /*000c*/ 	.word	0xfffffffe
	.align		4
        /*0010*/ 	.word	0x00000000
	.align		4
        /*0014*/ 	.word	0xfffffffd
	.align		4
        /*0018*/ 	.word	0x00000000
	.align		4
        /*001c*/ 	.word	0xfffffffc


//--------------------- .text._Z3fooPfS_S_S_      --------------------------
	.section	.text._Z3fooPfS_S_S_,"ax",@progbits
	.align	128
        .global         _Z3fooPfS_S_S_
        .type           _Z3fooPfS_S_S_,@function
        .size           _Z3fooPfS_S_S_,(.L_x_2 - _Z3fooPfS_S_S_)
        .other          _Z3fooPfS_S_S_,@"STO_CUDA_ENTRY STV_DEFAULT"
_Z3fooPfS_S_S_:
.text._Z3fooPfS_S_S_:
[----:B------:R-:W-:Y:S01]  /*0000*/  LDC R1, c[0x0][0x37c] ;  /* 0x0000df00ff017b82 */ /* 0x000fe20000000800 */
[----:B------:R-:W0:Y:S01]  /*0010*/  S2R R0, SR_CTAID.X ;  /* 0x0000000000007919 */ /* 0x000e220000002500 */
[----:B------:R-:W0:Y:S01]  /*0020*/  LDCU UR4, c[0x0][0x360] ;  /* 0x00006c00ff0477ac */ /* 0x000e220008000800 */
[----:B------:R-:W0:Y:S02]  /*0030*/  S2R R3, SR_TID.X ;  /* 0x0000000000037919 */ /* 0x000e240000002100 */
[----:B0-----:R-:W-:-:S05]  /*0040*/  IMAD R0, R0, UR4, R3 ;  /* 0x0000000400007c24 */ /* 0x001fca000f8e0203 */
[----:B------:R-:W-:-:S13]  /*0050*/  ISETP.GT.U32.AND P0, PT, R0, 0x1f, PT ;  /* 0x0000001f0000780c */ /* 0x000fda0003f04070 */
[----:B------:R-:W-:Y:S05]  /*0060*/  @P0 EXIT ;  /* 0x000000000000094d */ /* 0x000fea0003800000 */
[----:B------:R-:W0:Y:S01]  /*0070*/  LDC.64 R2, c[0x0][0x380] ;  /* 0x0000e000ff027b82 */ /* 0x000e220000000a00 */
[----:B------:R-:W1:Y:S01]  /*0080*/  LDCU.64 UR4, c[0x0][0x358] ;  /* 0x00006b00ff0477ac */ /* 0x000e620008000a00 */
[----:B------:R-:W-:-:S06]  /*0090*/  SHF.L.U32 R11, R0, 0xa, RZ ;  /* 0x0000000a000b7819 */ /* 0x000fcc00000006ff */
[----:B------:R-:W2:Y:S08]  /*00a0*/  LDC.64 R4, c[0x0][0x388] ;  /* 0x0000e200ff047b82 */ /* 0x000eb00000000a00 */
[----:B------:R-:W3:Y:S01]  /*00b0*/  LDC.64 R6, c[0x0][0x390] ;  /* 0x0000e400ff067b82 */ /* 0x000ee20000000a00 */
[----:B0-----:R-:W-:-:S07]  /*00c0*/  IMAD.WIDE.U32 R2, R11, 0x4, R2 ;  /* 0x000000040b027825 */ /* 0x001fce00078e0002 */
[----:B------:R-:W0:Y:S01]  /*00d0*/  LDC.64 R8, c[0x0][0x398] ;  /* 0x0000e600ff087b82 */ /* 0x000e220000000a00 */
[----:B-1----:R-:W4:Y:S01]  /*00e0*/  LDG.E R0, desc[UR4][R2.64] ;  /* 0x0000000402007981 */ /* 0x002f22000c1e1900 */
[----:B--2---:R-:W-:-:S06]  /*00f0*/  IMAD.WIDE.U32 R4, R11, 0x4, R4 ;  /* 0x000000040b047825 */ /* 0x004fcc00078e0004 */
[----:B------:R-:W-:Y:S01]  /*0100*/  BAR.SYNC.DEFER_BLOCKING 0x0 ;  /* 0x0000000000007b1d */ /* 0x000fe20000010000 */
[----:B---3--:R-:W-:-:S05]  /*0110*/  IMAD.WIDE.U32 R6, R11, 0x4, R6 ;  /* 0x000000040b067825 */ /* 0x008fca00078e0006 */
[----:B------:R-:W4:Y:S02]  /*0120*/  LDG.E R13, desc[UR4][R4.64] ;  /* 0x00000004040d7981 */ /* 0x000f24000c1e1900 */
[----:B------:R-:W-:Y:S06]  /*0130*/  BAR.SYNC.DEFER_BLOCKING 0x0 ;  /* 0x0000000000007b1d */ /* 0x000fec0000010000 */
[----:B------:R-:W2:Y:S01]  /*0140*/  LDG.E R10, desc[UR4][R6.64] ;  /* 0x00000004060a7981 */ /* 0x000ea2000c1e1900 */
[----:B0-----:R-:W-:Y:S01]  /*0150*/  IMAD.WIDE.U32 R8, R11, 0x4, R8 ;  /* 0x000000040b087825 */ /* 0x001fe200078e0008 */
[----:B------:R-:W-:Y:S03]  /*0160*/  BAR.SYNC.DEFER_BLOCKING 0x0 ;  /* 0x0000000000007b1d */ /* 0x000fe60000010000 */
[----:B----4-:R-:W-:-:S04]  /*0170*/  FADD R13, R0, R13 ;  /* 0x0000000d000d7221 */ /* 0x010fc80000000000 */
[----:B--2---:R-:W-:-:S05]  /*0180*/  FADD R13, R10, R13 ;  /* 0x0000000d0a0d7221 */ /* 0x004fca0000000000 */
[----:B------:R0:W-:Y:S01]  /*0190*/  STG.E desc[UR4][R8.64], R13 ;  /* 0x0000000d08007986 */ /* 0x0001e2000c101904 */
[----:B------:R-:W-:Y:S06]  /*01a0*/  BAR.SYNC.DEFER_BLOCKING 0x0 ;  /* 0x0000000000007b1d */ /* 0x000fec0000010000 */
[----:B------:R-:W2:Y:S02]  /*01b0*/  LDG.E R0, desc[UR4][R2.64+0x20000] ;  /* 0x0200000402007981 */ /* 0x000ea4000c1e1900 */
[----:B------:R-:W-:Y:S06]  /*01c0*/  BAR.SYNC.DEFER_BLOCKING 0x0 ;  /* 0x0000000000007b1d */ /* 0x000fec0000010000 */
[----:B------:R-:W2:Y:S02]  /*01d0*/  LDG.E R11, desc[UR4][R4.64+0x20000] ;  /* 0x02000004040b7981 */ /* 0x000ea4000c1e1900 */
[----:B------:R-:W-:Y:S06]  /*01e0*/  BAR.SYNC.DEFER_BLOCKING 0x0 ;  /* 0x0000000000007b1d */ /* 0x000fec0000010000 */
[----:B------:R-:W3:Y:S02]  /*01f0*/  LDG.E R10, desc[UR4][R6.64+0x20000] ;  /* 0x02000004060a7981 */ /* 0x000ee4000c1e1900 */
[----:B------:R-:W-:Y:S01]  /*0200*/  BAR.SYNC.DEFER_BLOCKING 0x0 ;  /* 0x0000000000007b1d */ /* 0x000fe20000010000 */
[----:B--2---:R-:W-:-:S04]  /*0210*/  FADD R11, R0, R11 ;  /* 0x0000000b000b7221 */ /* 0x004fc80000000000 */
[----:B---3--:R-:W-:-:S05]  /*0220*/  FADD R11, R10, R11 ;  /* 0x0000000b0a0b7221 */ /* 0x008fca0000000000 */
[----:B------:R-:W-:Y:S01]  /*0230*/  STG.E desc[UR4][R8.64+0x20000], R11 ;  /* 0x0200000b08007986 */ /* 0x000fe2000c101904 */
[----:B------:R-:W-:Y:S06]  /*0240*/  BAR.SYNC.DEFER_BLOCKING 0x0 ;  /* 0x0000000000007b1d */ /* 0x000fec0000010000 */
[----:B------:R-:W2:Y:S02]  /*0250*/  LDG.E R0, desc[UR4][R2.64+0x40000] ;  /* 0x0400000402007981 */ /* 0x000ea4000c1e1900 */
[----:B------:R-:W-:Y:S06]  /*0260*/  BAR.SYNC.DEFER_BLOCKING 0x0 ;  /* 0x0000000000007b1d */ /* 0x000fec0000010000 */
[----:B0-----:R-:W2:Y:S02]  /*0270*/  LDG.E R13, desc[UR4][R4.64+0x40000] ;  /* 0x04000004040d7981 */ /* 0x001ea4000c1e1900 */
[----:B------:R-:W-:Y:S06]  /*0280*/  BAR.SYNC.DEFER_BLOCKING 0x0 ;  /* 0x0000000000007b1d */ /* 0x000fec0000010000 */
[----:B------:R-:W3:Y:S02]  /*0290*/  LDG.E R10, desc[UR4][R6.64+0x40000] ;  /* 0x04000004060a7981 */ /* 0x000ee4000c1e1900 */
[----:B------:R-:W-:Y:S01]  /*02a0*/  BAR.SYNC.DEFER_BLOCKING 0x0 ;  /* 0x0000000000007b1d */ /* 0x000fe20000010000 */
[----:B--2---:R-:W-:-:S04]  /*02b0*/  FADD R13, R0, R13 ;  /* 0x0000000d000d7221 */ /* 0x004fc80000000000 */
[----:B---3--:R-:W-:-:S05]  /*02c0*/  FADD R13, R10, R13 ;  /* 0x0000000d0a0d7221 */ /* 0x008fca0000000000 */
[----:B------:R-:W-:Y:S01]  /*02d0*/  STG.E desc[UR4][R8.64+0x40000], R13 ;  /* 0x0400000d08007986 */ /* 0x000fe2000c101904 */
[----:B------:R-:W-:Y:S06]  /*02e0*/  BAR.SYNC.DEFER_BLOCKING 0x0 ;  /* 0x0000000000007b1d */ /* 0x000fec0000010000 */
[----:B------:R-:W-:Y:S05]  /*02f0*/  EXIT ;  /* 0x000000000000794d */ /* 0x000fea0003800000 */
.L_x_0:
[----:B------:R-:W-:-:S00]  /*0300*/  BRA `(.L_x_0) ;  /* 0xfffffffc00fc7947 */ /* 0x000fc0000383ffff */
[----:B------:R-:W-:-:S00]  /*0310*/  NOP ;  /* 0x0000000000007918 */ /* 0x000fc00000000000 */
        /* <DEDUP_REMOVED lines=14> */
.L_x_2:


//--------------------- .text._Z4foo2PfS_S_S_     --------------------------
	.section	.text._Z4foo2PfS_S_S_,"ax",@progbits
	.align	128
        .global         _Z4foo2PfS_S_S_
        .type           _Z4foo2PfS_S_S_,@function
        .size           _Z4foo2PfS_S_S_,(.L_x_3 - _Z4foo2PfS_S_S_)
        .other          _Z4foo2PfS_S_S_,@"STO_CUDA_ENTRY STV_DEFAULT"
_Z4foo2PfS_S_S_:
.text._Z4foo2PfS_S_S_:
        /* <DEDUP_REMOVED lines=8> */
[----:B------:R-:W0:Y:S07]  /*0080*/  LDCU.64 UR4, c[0x0][0x358] ;  /* 0x00006b00ff0477ac */ /* 0x000e2e0008000a00 */
[----:B------:R-:W1:Y:S08]  /*0090*/  LDC.64 R4, c[0x0][0x388] ;  /* 0x0000e200ff047b82 */ /* 0x000e700000000a00 */
[----:B------:R-:W2:Y:S01]  /*00a0*/  LDC.64 R2, c[0x0][0x390] ;  /* 0x0000e400ff027b82 */ /* 0x000ea20000000a00 */
[----:B0-----:R-:W3:Y:S04]  /*00b0*/  LDG.E R0, desc[UR4][R6.64] ;  /* 0x0000000406007981 */ /* 0x001ee8000c1e1900 */
[----:B------:R-:W4:Y:S04]  /*00c0*/  LDG.E R26, desc[UR4][R6.64+0x1000] ;  /* 0x00100004061a7981 */ /* 0x000f28000c1e1900 */
[----:B-1----:R-:W3:Y:S04]  /*00d0*/  LDG.E R9, desc[UR4][R4.64] ;  /* 0x0000000404097981 */ /* 0x002ee8000c1e1900 */
[----:B------:R-:W4:Y:S04]  /*00e0*/  LDG.E R27, desc[UR4][R4.64+0x1000] ;  /* 0x00100004041b7981 */ /* 0x000f28000c1e1900 */
[----:B--2---:R-:W2:Y:S04]  /*00f0*/  LDG.E R25, desc[UR4][R2.64] ;  /* 0x0000000402197981 */ /* 0x004ea8000c1e1900 */
[----:B------:R-:W5:Y:S04]  /*0100*/  LDG.E R8, desc[UR4][R2.64+0x1000] ;  /* 0x0010000402087981 */ /* 0x000f68000c1e1900 */
        /* <DEDUP_REMOVED lines=14> */
[----:B------:R-:W5:Y:S01]  /*01f0*/  LDG.E R24, desc[UR4][R2.64+0x6000] ;  /* 0x0060000402187981 */ /* 0x000f62000c1e1900 */
[----:B---3--:R-:W-:-:S03]  /*0200*/  FADD R0, R0, R9 ;  /* 0x0000000900007221 */ /* 0x008fc60000000000 */
[----:B------:R-:W3:Y:S01]  /*0210*/  LDG.E R9, desc[UR4][R4.64+0x7000] ;  /* 0x0070000404097981 */ /* 0x000ee2000c1e1900 */
[----:B----4-:R-:W-:Y:S01]  /*0220*/  FADD R27, R26, R27 ;  /* 0x0000001b1a1b7221 */ /* 0x010fe20000000000 */
[----:B--2---:R-:W-:Y:S02]  /*0230*/  FADD R25, R0, R25 ;  /* 0x0000001900197221 */ /* 0x004fe40000000000 */
[----:B------:R-:W3:Y:S01]  /*0240*/  LDG.E R0, desc[UR4][R6.64+0x7000] ;  /* 0x0070000406007981 */ /* 0x000ee2000c1e1900 */
[----:B-----5:R-:W-:-:S03]  /*0250*/  FADD R26, R27, R8 ;  /* 0x000000081b1a7221 */ /* 0x020fc60000000000 */
[----:B------:R-:W2:Y:S01]  /*0260*/  LDG.E R8, desc[UR4][R2.64+0x7000] ;  /* 0x0070000402087981 */ /* 0x000ea2000c1e1900 */
[----:B------:R-:W-:Y:S01]  /*0270*/  FADD R25, RZ, R25 ;  /* 0x00000019ff197221 */ /* 0x000fe20000000000 */
[----:B------:R-:W-:Y:S02]  /*0280*/  FADD R27, R10, R11 ;  /* 0x0000000b0a1b7221 */ /* 0x000fe40000000000 */
[----:B------:R-:W4:Y:S01]  /*0290*/  LDG.E R10, desc[UR4][R6.64+0x8000] ;  /* 0x00800004060a7981 */ /* 0x000f22000c1e1900 */
[----:B------:R-:W-:-:S03]  /*02a0*/  FADD R25, R25, R26 ;  /* 0x0000001a19197221 */ /* 0x000fc60000000000 */
[----:B------:R-:W4:Y:S01]  /*02b0*/  LDG.E R11, desc[UR4][R4.64+0x8000] ;  /* 0x00800004040b7981 */ /* 0x000f22000c1e1900 */
[----:B------:R-:W-:-:S03]  /*02c0*/  FADD R26, R27, R12 ;  /* 0x0000000c1b1a7221 */ /* 0x000fc60000000000 */
[----:B------:R-:W5:Y:S01]  /*02d0*/  LDG.E R12, desc[UR4][R2.64+0x8000] ;  /* 0x00800004020c7981 */ /* 0x000f62000c1e1900 */
[----:B------:R-:W-:Y:S01]  /*02e0*/  FADD R25, R25, R26 ;  /* 0x0000001a19197221 */ /* 0x000fe20000000000 */
[----:B------:R-:W-:Y:S02]  /*02f0*/  FADD R26, R14, R13 ;  /* 0x0000000d0e1a7221 */ /* 0x000fe40000000000 */
[----:B------:R-:W5:Y:S04]  /*0300*/  LDG.E R13, desc[UR4][R6.64+0x9000] ;  /* 0x00900004060d7981 */ /* 0x000f68000c1e1900 */
[----:B------:R-:W5:Y:S01]  /*0310*/  LDG.E R14, desc[UR4][R4.64+0x9000] ;  /* 0x00900004040e7981 */ /* 0x000f62000c1e1900 */
[----:B------:R-:W-:-:S03]  /*0320*/  FADD R26, R26, R15 ;  /* 0x0000000f1a1a7221 */ /* 0x000fc60000000000 */
[----:B------:R-:W5:Y:S01]  /*0330*/  LDG.E R15, desc[UR4][R2.64+0x9000] ;  /* 0x00900004020f7981 */ /* 0x000f62000c1e1900 */
[----:B------:R-:W-:-:S03]  /*0340*/  FADD R27, R16, R17 ;  /* 0x00000011101b7221 */ /* 0x000fc60000000000 */
[----:B------:R-:W5:Y:S04]  /*0350*/  LDG.E R16, desc[UR4][R6.64+0xa000] ;  /* 0x00a0000406107981 */ /* 0x000f68000c1e1900 */
[----:B------:R-:W5:Y:S01]  /*0360*/  LDG.E R17, desc[UR4][R4.64+0xa000] ;  /* 0x00a0000404117981 */ /* 0x000f62000c1e1900 */
[----:B------:R-:W-:Y:S01]  /*0370*/  FADD R25, R25, R26 ;  /* 0x0000001a19197221 */ /* 0x000fe20000000000 */
[----:B------:R-:W-:Y:S02]  /*0380*/  FADD R26, R27, R18 ;  /* 0x000000121b1a7221 */ /* 0x000fe40000000000 */
[----:B------:R-:W5:Y:S02]  /*0390*/  LDG.E R18, desc[UR4][R2.64+0xa000] ;  /* 0x00a0000402127981 */ /* 0x000f64000c1e1900 */
[----:B------:R-:W-:Y:S01]  /*03a0*/  FADD R25, R25, R26 ;  /* 0x0000001a19197221 */ /* 0x000fe20000000000 */
[----:B------:R-:W-:-:S02]  /*03b0*/  FADD R26, R19, R20 ;  /* 0x00000014131a7221 */ /* 0x000fc40000000000 */
[----:B------:R-:W5:Y:S04]  /*03c0*/  LDG.E R19, desc[UR4][R6.64+0xb000] ;  /* 0x00b0000406137981 */ /* 0x000f68000c1e1900 */
[----:B------:R-:W5:Y:S01]  /*03d0*/  LDG.E R20, desc[UR4][R4.64+0xb000] ;  /* 0x00b0000404147981 */ /* 0x000f62000c1e1900 */
[----:B------:R-:W-:-:S03]  /*03e0*/  FADD R26, R26, R23 ;  /* 0x000000171a1a7221 */ /* 0x000fc60000000000 */
[----:B------:R-:W5:Y:S01]  /*03f0*/  LDG.E R23, desc[UR4][R2.64+0xb000] ;  /* 0x00b0000402177981 */ /* 0x000f62000c1e1900 */
[----:B------:R-:W-:Y:S01]  /*0400*/  FADD R27, R21, R22 ;  /* 0x00000016151b7221 */ /* 0x000fe20000000000 */
[----:B------:R-:W-:Y:S02]  /*0410*/  FADD R25, R25, R26 ;  /* 0x0000001a19197221 */ /* 0x000fe40000000000 */
[----:B------:R-:W5:Y:S01]  /*0420*/  LDG.E R21, desc[UR4][R6.64+0xc000] ;  /* 0x00c0000406157981 */ /* 0x000f62000c1e1900 */
[----:B------:R-:W-:-:S03]  /*0430*/  FADD R24, R27, R24 ;  /* 0x000000181b187221 */ /* 0x000fc60000000000 */
[----:B------:R-:W5:Y:S01]  /*0440*/  LDG.E R22, desc[UR4][R4.64+0xc000] ;  /* 0x00c0000404167981 */ /* 0x000f62000c1e1900 */
[----:B------:R-:W-:-:S03]  /*0450*/  FADD R25, R25, R24 ;  /* 0x0000001819197221 */ /* 0x000fc60000000000 */
[----:B------:R-:W5:Y:S01]  /*0460*/  LDG.E R24, desc[UR4][R2.64+0xc000] ;  /* 0x00c0000402187981 */ /* 0x000f62000c1e1900 */
[----:B---3--:R-:W-:-:S03]  /*0470*/  FADD R27, R0, R9 ;  /* 0x00000009001b7221 */ /* 0x008fc60000000000 */
[----:B------:R-:W3:Y:S01]  /*0480*/  LDG.E R0, desc[UR4][R6.64+0xd000] ;  /* 0x00d0000406007981 */ /* 0x000ee2000c1e1900 */
[----:B--2---:R-:W-:-:S03]  /*0490*/  FADD R8, R27, R8 ;  /* 0x000000081b087221 */ /* 0x004fc60000000000 */
[----:B------:R-:W3:Y:S01]  /*04a0*/  LDG.E R9, desc[UR4][R4.64+0xd000] ;  /* 0x00d0000404097981 */ /* 0x000ee2000c1e1900 */
[----:B------:R-:W-:-:S03]  /*04b0*/  FADD R25, R25, R8 ;  /* 0x0000000819197221 */ /* 0x000fc60000000000 */
[----:B------:R-:W2:Y:S01]  /*04c0*/  LDG.E R8, desc[UR4][R2.64+0xd000] ;  /* 0x00d0000402087981 */ /* 0x000ea2000c1e1900 */
[----:B----4-:R-:W-:-:S03]  /*04d0*/  FADD R27, R10, R11 ;  /* 0x0000000b0a1b7221 */ /* 0x010fc60000000000 */
[----:B------:R-:W4:Y:S04]  /*04e0*/  LDG.E R10, desc[UR4][R6.64+0xe000] ;  /* 0x00e00004060a7981 */ /* 0x000f28000c1e1900 */
[----:B------:R-:W4:Y:S01]  /*04f0*/  LDG.E R11, desc[UR4][R4.64+0xe000] ;  /* 0x00e00004040b7981 */ /* 0x000f22000c1e1900 */
[----:B-----5:R-:W-:-:S03]  /*0500*/  FADD R26, R27, R12 ;  /* 0x0000000c1b1a7221 */ /* 0x020fc60000000000 */
        /* <DEDUP_REMOVED lines=12> */
[----:B------:R-:W5:Y:S01]  /*05d0*/  LDG.E R18, desc[UR4][R2.64+0x10000] ;  /* 0x0100000402127981 */ /* 0x000f62000c1e1900 */
[----:B------:R-:W-:Y:S01]  /*05e0*/  FADD R20, R19, R20 ;  /* 0x0000001413147221 */ /* 0x000fe20000000000 */
[----:B------:R-:W-:-:S02]  /*05f0*/  FADD R25, R25, R26 ;  /* 0x0000001a19197221 */ /* 0x000fc40000000000 */
[----:B------:R-:W5:Y:S01]  /*0600*/  LDG.E R19, desc[UR4][R6.64+0x11000] ;  /* 0x0110000406137981 */ /* 0x000f62000c1e1900 */
[----:B------:R-:W-:-:S03]  /*0610*/  FADD R26, R20, R23 ;  /* 0x00000017141a7221 */ /* 0x000fc60000000000 */
[----:B------:R-:W5:Y:S04]  /*0620*/  LDG.E R20, desc[UR4][R4.64+0x11000] ;  /* 0x0110000404147981 */ /* 0x000f68000c1e1900 */
[----:B------:R-:W5:Y:S01]  /*0630*/  LDG.E R23, desc[UR4][R2.64+0x11000] ;  /* 0x0110000402177981 */ /* 0x000f62000c1e1900 */
[----:B------:R-:W-:-:S03]  /*0640*/  FADD R27, R21, R22 ;  /* 0x00000016151b7221 */ /* 0x000fc60000000000 */
[----:B------:R-:W5:Y:S01]  /*0650*/  LDG.E R21, desc[UR4][R6.64+0x12000] ;  /* 0x0120000406157981 */ /* 0x000f62000c1e1900 */
[----:B------:R-:W-:-:S03]  /*0660*/  FADD R25, R25, R26 ;  /* 0x0000001a19197221 */ /* 0x000fc60000000000 */
[----:B------:R-:W5:Y:S01]  /*0670*/  LDG.E R22, desc[UR4][R4.64+0x12000] ;  /* 0x0120000404167981 */ /* 0x000f62000c1e1900 */
[----:B------:R-:W-:-:S03]  /*0680*/  FADD R26, R27, R24 ;  /* 0x000000181b1a7221 */ /* 0x000fc60000000000 */
[----:B------:R-:W5:Y:S01]  /*0690*/  LDG.E R24, desc[UR4][R2.64+0x12000] ;  /* 0x0120000402187981 */ /* 0x000f62000c1e1900 */
[----:B------:R-:W-:Y:S01]  /*06a0*/  FADD R25, R25, R26 ;  /* 0x0000001a19197221 */ /* 0x000fe20000000000 */
[----:B---3--:R-:W-:Y:S02]  /*06b0*/  FADD R27, R0, R9 ;  /* 0x00000009001b7221 */ /* 0x008fe40000000000 */
[----:B------:R-:W3:Y:S04]  /*06c0*/  LDG.E R0, desc[UR4][R6.64+0x13000] ;  /* 0x0130000406007981 */ /* 0x000ee8000c1e1900 */
[----:B------:R-:W3:Y:S01]  /*06d0*/  LDG.E R9, desc[UR4][R4.64+0x13000] ;  /* 0x0130000404097981 */ /* 0x000ee2000c1e1900 */
[----:B--2---:R-:W-:-:S03]  /*06e0*/  FADD R26, R27, R8 ;  /* 0x000000081b1a7221 */ /* 0x004fc60000000000 */
[----:B------:R-:W2:Y:S01]  /*06f0*/  LDG.E R8, desc[UR4][R2.64+0x13000] ;  /* 0x0130000402087981 */ /* 0x000ea2000c1e1900 */
[----:B------:R-:W-:Y:S01]  /*0700*/  FADD R25, R25, R26 ;  /* 0x0000001a19197221 */ /* 0x000fe20000000000 */
[----:B----4-:R-:W-:Y:S02]  /*0710*/  FADD R27, R10, R11 ;  /* 0x0000000b0a1b7221 */ /* 0x010fe40000000000 */
[----:B------:R-:W4:Y:S02]  /*0720*/  LDG.E R10, desc[UR4][R6.64+0x14000] ;  /* 0x01400004060a7981 */ /* 0x000f24000c1e1900 */
[----:B-----5:R-:W-:Y:S02]  /*0730*/  FADD R12, R27, R12 ;  /* 0x0000000c1b0c7221 */ /* 0x020fe40000000000 */
[----:B------:R-:W4:Y:S02]  /*0740*/  LDG.E R11, desc[UR4][R4.64+0x14000] ;  /* 0x01400004040b7981 */ /* 0x000f24000c1e1900 */
        /* <DEDUP_REMOVED lines=99> */
[----:B------:R-:W3:Y:S02]  /*0d80*/  LDG.E R0, desc[UR4][R6.64+0x25000] ;  /* 0x0250000406007981 */ /* 0x000ee4000c1e1900 */
[----:B--2---:R-:W-:Y:S02]  /*0d90*/  FADD R8, R27, R8 ;  /* 0x000000081b087221 */ /* 0x004fe40000000000 */
[----:B------:R-:W3:Y:S02]  /*0da0*/  LDG.E R9, desc[UR4][R4.64+0x25000] ;  /* 0x0250000404097981 */ /* 0x000ee4000c1e1900 */
[----:B------:R-:W-:-:S02]  /*0db0*/  FADD R25, R25, R8 ;  /* 0x0000000819197221 */ /* 0x000fc40000000000 */
        /* <DEDUP_REMOVED lines=92> */
[----:B------:R-:W5:Y:S02]  /*1380*/  LDG.E R19, desc[UR4][R6.64+0x35000] ;  /* 0x0350000406137981 */ /* 0x000f64000c1e1900 */
[----:B------:R-:W-:Y:S02]  /*1390*/  FADD R26, R26, R23 ;  /* 0x000000171a1a7221 */ /* 0x000fe40000000000 */
[----:B------:R-:W5:Y:S01]  /*13a0*/  LDG.E R20, desc[UR4][R4.64+0x35000] ;  /* 0x0350000404147981 */ /* 0x000f62000c1e1900 */
        /* <DEDUP_REMOVED lines=8> */
[----:B---3--:R-:W-:-:S03]  /*1430*/  FADD R27, R0, R9 ;  /* 0x00000009001b7221 */ /* 0x008fc60000000000 */
        /* <DEDUP_REMOVED lines=96> */
[----:B------:R-:W-:-:S03]  /*1a40*/  FADD R25, R25, R26 ;  /* 0x0000001a19197221 */ /* 0x000fc60000000000 */
[----:B------:R-:W-:Y:S02]  /*1a50*/  FADD R20, R19, R20 ;  /* 0x0000001413147221 */ /* 0x000fe40000000000 */
[----:B------:R-:W5:Y:S02]  /*1a60*/  LDG.E R19, desc[UR4][R4.64+0x47000] ;  /* 0x0470000404137981 */ /* 0x000f64000c1e1900 */
        /* <DEDUP_REMOVED lines=9> */
[----:B---3--:R-:W-:-:S03]  /*1b00*/  FADD R27, R0, R9 ;  /* 0x00000009001b7221 */ /* 0x008fc60000000000 */
[----:B------:R-:W3:Y:S04]  /*1b10*/  LDG.E R0, desc[UR4][R6.64+0x49000] ;  /* 0x0490000406007981 */ /* 0x000ee8000c1e1900 */
[----:B------:R-:W3:Y:S01]  /*1b20*/  LDG.E R9, desc[UR4][R2.64+0x48000] ;  /* 0x0480000402097981 */ /* 0x000ee2000c1e1900 */
[----:B--2---:R-:W-:-:S03]  /*1b30*/  FADD R26, R27, R8 ;  /* 0x000000081b1a7221 */ /* 0x004fc60000000000 */
[----:B------:R-:W2:Y:S01]  /*1b40*/  LDG.E R8, desc[UR4][R2.64+0x49000] ;  /* 0x0490000402087981 */ /* 0x000ea2000c1e1900 */
[----:B----4-:R-:W-:-:S03]  /*1b50*/  FADD R27, R10, R11 ;  /* 0x0000000b0a1b7221 */ /* 0x010fc60000000000 */
[----:B------:R-:W4:Y:S04]  /*1b60*/  LDG.E R10, desc[UR4][R6.64+0x4a000] ;  /* 0x04a00004060a7981 */ /* 0x000f28000c1e1900 */
[----:B------:R-:W4:Y:S01]  /*1b70*/  LDG.E R11, desc[UR4][R4.64+0x4a000] ;  /* 0x04a00004040b7981 */ /* 0x000f22000c1e1900 */
[----:B------:R-:W-:Y:S01]  /*1b80*/  FADD R25, R25, R26 ;  /* 0x0000001a19197221 */ /* 0x000fe20000000000 */
[----:B-----5:R-:W-:Y:S02]  /*1b90*/  FADD R26, R27, R12 ;  /* 0x0000000c1b1a7221 */ /* 0x020fe40000000000 */
        /* <DEDUP_REMOVED lines=18> */
[----:B------:R-:W-:Y:S01]  /*1cc0*/  FADD R24, R24, R21 ;  /* 0x0000001518187221 */ /* 0x000fe20000000000 */
[----:B------:R-:W-:Y:S02]  /*1cd0*/  FADD R22, R25, R22 ;  /* 0x0000001619167221 */ /* 0x000fe40000000000 */
[----:B------:R-:W5:Y:S01]  /*1ce0*/  LDG.E R21, desc[UR4][R6.64+0x4e000] ;  /* 0x04e0000406157981 */ /* 0x000f62000c1e1900 */
[----:B---3--:R-:W-:-:S03]  /*1cf0*/  FADD R23, R0, R23 ;  /* 0x0000001700177221 */ /* 0x008fc60000000000 */
[----:B------:R-:W3:Y:S01]  /*1d00*/  LDG.E R0, desc[UR4][R4.64+0x4e000] ;  /* 0x04e0000404007981 */ /* 0x000ee2000c1e1900 */
[----:B------:R-:W-:-:S03]  /*1d10*/  FADD R25, R24, R9 ;  /* 0x0000000918197221 */ /* 0x000fc60000000000 */
[----:B------:R-:W3:Y:S01]  /*1d20*/  LDG.E R9, desc[UR4][R2.64+0x4d000] ;  /* 0x04d0000402097981 */ /* 0x000ee2000c1e1900 */
[----:B------:R-:W-:Y:S01]  /*1d30*/  FADD R25, R22, R25 ;  /* 0x0000001916197221 */ /* 0x000fe20000000000 */
[----:B--2---:R-:W-:Y:S02]  /*1d40*/  FADD R8, R23, R8 ;  /* 0x0000000817087221 */ /* 0x004fe40000000000 */
[----:B------:R-:W2:Y:S02]  /*1d50*/  LDG.E R22, desc[UR4][R2.64+0x4e000] ;  /* 0x04e0000402167981 */ /* 0x000ea4000c1e1900 */
[----:B------:R-:W-:Y:S02]  /*1d60*/  FADD R25, R25, R8 ;  /* 0x0000000819197221 */ /* 0x000fe40000000000 */
[----:B------:R-:W2:Y:S04]  /*1d70*/  LDG.E R23, desc[UR4][R4.64+0x4f000] ;  /* 0x04f0000404177981 */ /* 0x000ea8000c1e1900 */
[----:B------:R-:W2:Y:S01]  /*1d80*/  LDG.E R8, desc[UR4][R6.64+0x4f000] ;  /* 0x04f0000406087981 */ /* 0x000ea2000c1e1900 */
[----:B----4-:R-:W-:-:S03]  /*1d90*/  FADD R27, R10, R11 ;  /* 0x0000000b0a1b7221 */ /* 0x010fc60000000000 */
[----:B------:R-:W4:Y:S04]  /*1da0*/  LDG.E R10, desc[UR4][R6.64+0x50000] ;  /* 0x05000004060a7981 */ /* 0x000f28000c1e1900 */
        /* <DEDUP_REMOVED lines=18> */
[----:B------:R-:W5:Y:S01]  /*1ed0*/  LDG.E R19, desc[UR4][R2.64+0x53000] ;  /* 0x0530000402137981 */ /* 0x000f62000c1e1900 */
[----:B---3--:R-:W-:-:S03]  /*1ee0*/  FADD R21, R21, R0 ;  /* 0x0000000015157221 */ /* 0x008fc60000000000 */
[----:B------:R-:W3:Y:S01]  /*1ef0*/  LDG.E R0, desc[UR4][R4.64+0x53000] ;  /* 0x0530000404007981 */ /* 0x000ee2000c1e1900 */
[----:B------:R-:W-:-:S03]  /*1f00*/  FADD R20, R20, R9 ;  /* 0x0000000914147221 */ /* 0x000fc60000000000 */
[----:B------:R-:W3:Y:S01]  /*1f10*/  LDG.E R9, desc[UR4][R6.64+0x53000] ;  /* 0x0530000406097981 */ /* 0x000ee2000c1e1900 */
[----:B--2---:R-:W-:Y:S01]  /*1f20*/  FADD R21, R21, R22 ;  /* 0x0000001615157221 */ /* 0x004fe20000000000 */
[----:B------:R-:W-:Y:S02]  /*1f30*/  FADD R20, R25, R20 ;  /* 0x0000001419147221 */ /* 0x000fe40000000000 */
[----:B------:R-:W2:Y:S02]  /*1f40*/  LDG.E R22, desc[UR4][R2.64+0x56000] ;  /* 0x0560000402167981 */ /* 0x000ea4000c1e1900 */
[----:B------:R-:W-:Y:S02]  /*1f50*/  FADD R20, R20, R21 ;  /* 0x0000001514147221 */ /* 0x000fe40000000000 */
[----:B------:R-:W2:Y:S01]  /*1f60*/  LDG.E R21, desc[UR4][R6.64+0x54000] ;  /* 0x0540000406157981 */ /* 0x000ea2000c1e1900 */
[----:B------:R-:W-:-:S03]  /*1f70*/  FADD R23, R8, R23 ;  /* 0x0000001708177221 */ /* 0x000fc60000000000 */
[----:B------:R-:W2:Y:S01]  /*1f80*/  LDG.E R8, desc[UR4][R4.64+0x54000] ;  /* 0x0540000404087981 */ /* 0x000ea2000c1e1900 */
[----:B----4-:R-:W-:-:S03]  /*1f90*/  FADD R27, R10, R11 ;  /* 0x0000000b0a1b7221 */ /* 0x010fc60000000000 */
[----:B------:R-:W4:Y:S01]  /*1fa0*/  LDG.E R11, desc[UR4][R2.64+0x54000] ;  /* 0x05400004020b7981 */ /* 0x000f22000c1e1900 */
[----:B------:R-:W-:-:S03]  /*1fb0*/  FADD R25, R23, R24 ;  /* 0x0000001817197221 */ /* 0x000fc60000000000 */
[----:B------:R-:W4:Y:S04]  /*1fc0*/  LDG.E R23, desc[UR4][R6.64+0x55000] ;  /* 0x0550000406177981 */ /* 0x000f28000c1e1900 */
[----:B------:R-:W4:Y:S01]  /*1fd0*/  LDG.E R10, desc[UR4][R4.64+0x55000] ;  /* 0x05500004040a7981 */ /* 0x000f22000c1e1900 */
[----:B------:R-:W-:Y:S01]  /*1fe0*/  FADD R24, R20, R25 ;  /* 0x0000001914187221 */ /* 0x000fe20000000000 */
[----:B-----5:R-:W-:Y:S02]  /*1ff0*/  FADD R27, R27, R12 ;  /* 0x0000000c1b1b7221 */ /* 0x020fe40000000000 */
[----:B------:R-:W5:Y:S04]  /*2000*/  LDG.E R20, desc[UR4][R2.64+0x55000] ;  /* 0x0550000402147981 */ /* 0x000f68000c1e1900 */
        /* <DEDUP_REMOVED lines=17> */
[----:B---3--:R-:W-:-:S03]  /*2120*/  FADD R0, R9, R0 ;  /* 0x0000000009007221 */ /* 0x008fc60000000000 */
[----:B------:R-:W3:Y:S01]  /*2130*/  LDG.E R9, desc[UR4][R6.64+0x59000] ;  /* 0x0590000406097981 */ /* 0x000ee2000c1e1900 */
[----:B------:R-:W-:-:S03]  /*2140*/  FADD R19, R0, R19 ;  /* 0x0000001300137221 */ /* 0x000fc60000000000 */
[----:B------:R-:W3:Y:S01]  /*2150*/  LDG.E R0, desc[UR4][R4.64+0x59000] ;  /* 0x0590000404007981 */ /* 0x000ee2000c1e1900 */
[----:B------:R-:W-:-:S03]  /*2160*/  FADD R19, R24, R19 ;  /* 0x0000001318137221 */ /* 0x000fc60000000000 */
[----:B------:R-:W3:Y:S01]  /*2170*/  LDG.E R24, desc[UR4][R6.64+0x5c000] ;  /* 0x05c0000406187981 */ /* 0x000ee2000c1e1900 */
[----:B--2---:R-:W-:-:S03]  /*2180*/  FADD R8, R21, R8 ;  /* 0x0000000815087221 */ /* 0x004fc60000000000 */
[----:B------:R-:W2:Y:S01]  /*2190*/  LDG.E R21, desc[UR4][R4.64+0x5c000] ;  /* 0x05c0000404157981 */ /* 0x000ea2000c1e1900 */
[----:B----4-:R-:W-:-:S03]  /*21a0*/  FADD R8, R8, R11 ;  /* 0x0000000b08087221 */ /* 0x010fc60000000000 */
[----:B------:R-:W4:Y:S01]  /*21b0*/  LDG.E R11, desc[UR4][R6.64+0x5a000] ;  /* 0x05a00004060b7981 */ /* 0x000f22000c1e1900 */
[----:B------:R-:W-:-:S03]  /*21c0*/  FADD R8, R19, R8 ;  /* 0x0000000813087221 */ /* 0x000fc60000000000 */
[----:B------:R-:W4:Y:S01]  /*21d0*/  LDG.E R19, desc[UR4][R6.64+0x5b000] ;  /* 0x05b0000406137981 */ /* 0x000f22000c1e1900 */
[----:B------:R-:W-:-:S03]  /*21e0*/  FADD R23, R23, R10 ;  /* 0x0000000a17177221 */ /* 0x000fc60000000000 */
[----:B------:R-:W4:Y:S01]  /*21f0*/  LDG.E R10, desc[UR4][R2.64+0x59000] ;  /* 0x05900004020a7981 */ /* 0x000f22000c1e1900 */
[----:B-----5:R-:W-:-:S03]  /*2200*/  FADD R23, R23, R20 ;  /* 0x0000001417177221 */ /* 0x020fc60000000000 */
[----:B------:R-:W5:Y:S01]  /*2210*/  LDG.E R20, desc[UR4][R4.64+0x5d000] ;  /* 0x05d0000404147981 */ /* 0x000f62000c1e1900 */
[----:B------:R-:W-:-:S03]  /*2220*/  FADD R23, R8, R23 ;  /* 0x0000001708177221 */ /* 0x000fc60000000000 */
[----:B------:R-:W5:Y:S01]  /*2230*/  LDG.E R8, desc[UR4][R4.64+0x5a000] ;  /* 0x05a0000404087981 */ /* 0x000f62000c1e1900 */
[----:B------:R-:W-:-:S03]  /*2240*/  FADD R25, R12, R25 ;  /* 0x000000190c197221 */ /* 0x000fc60000000000 */
[----:B------:R-:W5:Y:S01]  /*2250*/  LDG.E R12, desc[UR4][R4.64+0x5b000] ;  /* 0x05b00004040c7981 */ /* 0x000f62000c1e1900 */
[----:B------:R-:W-:Y:S01]  /*2260*/  FADD R22, R25, R22 ;  /* 0x0000001619167221 */ /* 0x000fe20000000000 */
[----:B------:R-:W-:Y:S02]  /*2270*/  FADD R14, R14, R13 ;  /* 0x0000000d0e0e7221 */ /* 0x000fe40000000000 */
[----:B------:R-:W5:Y:S01]  /*2280*/  LDG.E R13, desc[UR4][R2.64+0x5a000] ;  /* 0x05a00004020d7981 */ /* 0x000f62000c1e1900 */
[----:B------:R-:W-:Y:S01]  /*2290*/  FADD R23, R23, R22 ;  /* 0x0000001617177221 */ /* 0x000fe20000000000 */
[----:B------:R-:W-:Y:S02]  /*22a0*/  FADD R14, R14, R15 ;  /* 0x0000000f0e0e7221 */ /* 0x000fe40000000000 */
[----:B------:R-:W5:Y:S02]  /*22b0*/  LDG.E R22, desc[UR4][R2.64+0x5b000] ;  /* 0x05b0000402167981 */ /* 0x000f64000c1e1900 */
[----:B------:R-:W-:-:S02]  /*22c0*/  FADD R25, R23, R14 ;  /* 0x0000000e17197221 */ /* 0x000fc40000000000 */
[----:B------:R-:W5:Y:S04]  /*22d0*/  LDG.E R23, desc[UR4][R6.64+0x5d000] ;  /* 0x05d0000406177981 */ /* 0x000f68000c1e1900 */
[----:B------:R-:W5:Y:S01]  /*22e0*/  LDG.E R14, desc[UR4][R2.64+0x5c000] ;  /* 0x05c00004020e7981 */ /* 0x000f62000c1e1900 */
[----:B------:R-:W-:-:S03]  /*22f0*/  FADD R29, R17, R16 ;  /* 0x00000010111d7221 */ /* 0x000fc60000000000 */
[----:B------:R-:W5:Y:S04]  /*2300*/  LDG.E R16, desc[UR4][R2.64+0x5d000] ;  /* 0x05d0000402107981 */ /* 0x000f68000c1e1900 */
[----:B------:R-:W5:Y:S01]  /*2310*/  LDG.E R17, desc[UR4][R4.64+0x5e000] ;  /* 0x05e0000404117981 */ /* 0x000f62000c1e1900 */
[----:B------:R-:W-:-:S03]  /*2320*/  FADD R29, R29, R18 ;  /* 0x000000121d1d7221 */ /* 0x000fc60000000000 */
[----:B------:R-:W5:Y:S04]  /*2330*/  LDG.E R15, desc[UR4][R6.64+0x5f000] ;  /* 0x05f00004060f7981 */ /* 0x000f68000c1e1900 */
[----:B------:R0:W5:Y:S01]  /*2340*/  LDG.E R18, desc[UR4][R2.64+0x5f000] ;  /* 0x05f0000402127981 */ /* 0x000162000c1e1900 */
[----:B------:R-:W-:Y:S01]  /*2350*/  FADD R25, R25, R29 ;  /* 0x0000001d19197221 */ /* 0x000fe20000000000 */
[----:B0-----:R-:W0:Y:S01]  /*2360*/  LDC.64 R2, c[0x0][0x398] ;  /* 0x0000e600ff027b82 */ /* 0x001e220000000a00 */
[----:B---3--:R-:W-:Y:S01]  /*2370*/  FADD R9, R9, R0 ;  /* 0x0000000009097221 */ /* 0x008fe20000000000 */
[----:B--2---:R-:W-:-:S03]  /*2380*/  FADD R21, R24, R21 ;  /* 0x0000001518157221 */ /* 0x004fc60000000000 */
[----:B----4-:R-:W-:-:S04]  /*2390*/  FADD R10, R9, R10 ;  /* 0x0000000a090a7221 */ /* 0x010fc80000000000 */
[----:B------:R-:W-:Y:S01]  /*23a0*/  FADD R10, R25, R10 ;  /* 0x0000000a190a7221 */ /* 0x000fe20000000000 */
[----:B-----5:R-:W-:Y:S01]  /*23b0*/  FADD R8, R11, R8 ;  /* 0x000000080b087221 */ /* 0x020fe20000000000 */
[----:B------:R-:W-:-:S03]  /*23c0*/  FADD R19, R19, R12 ;  /* 0x0000000c13137221 */ /* 0x000fc60000000000 */
[----:B------:R-:W-:-:S04]  /*23d0*/  FADD R13, R8, R13 ;  /* 0x0000000d080d7221 */ /* 0x000fc80000000000 */
[----:B------:R-:W-:Y:S01]  /*23e0*/  FADD R10, R10, R13 ;  /* 0x0000000d0a0a7221 */ /* 0x000fe20000000000 */
[----:B------:R-:W-:Y:S01]  /*23f0*/  FADD R19, R19, R22 ;  /* 0x0000001613137221 */ /* 0x000fe20000000000 */
[----:B------:R-:W-:-:S03]  /*2400*/  FADD R23, R23, R20 ;  /* 0x0000001417177221 */ /* 0x000fc60000000000 */
[----:B------:R-:W-:Y:S01]  /*2410*/  FADD R10, R10, R19 ;  /* 0x000000130a0a7221 */ /* 0x000fe20000000000 */
[----:B------:R-:W-:-:S04]  /*2420*/  FADD R21, R21, R14 ;  /* 0x0000000e15157221 */ /* 0x000fc80000000000 */
[----:B------:R-:W-:Y:S01]  /*2430*/  FADD R10, R10, R21 ;  /* 0x000000150a0a7221 */ /* 0x000fe20000000000 */
[----:B------:R-:W-:Y:S01]  /*2440*/  FADD R23, R23, R16 ;  /* 0x0000001017177221 */ /* 0x000fe20000000000 */
[----:B------:R-:W-:-:S03]  /*2450*/  FADD R26, R26, R17 ;  /* 0x000000111a1a7221 */ /* 0x000fc60000000000 */
[----:B------:R-:W-:Y:S01]  /*2460*/  FADD R10, R10, R23 ;  /* 0x000000170a0a7221 */ /* 0x000fe20000000000 */
[----:B------:R-:W-:Y:S01]  /*2470*/  FADD R15, R15, R28 ;  /* 0x0000001c0f0f7221 */ /* 0x000fe20000000000 */
[----:B------:R-:W-:-:S03]  /*2480*/  FADD R27, R26, R27 ;  /* 0x0000001b1a1b7221 */ /* 0x000fc60000000000 */
[----:B------:R-:W-:Y:S01]  /*2490*/  FADD R15, R15, R18 ;  /* 0x000000120f0f7221 */ /* 0x000fe20000000000 */
[----:B------:R-:W-:-:S04]  /*24a0*/  FADD R10, R10, R27 ;  /* 0x0000001b0a0a7221 */ /* 0x000fc80000000000 */
[----:B------:R-:W-:-:S05]  /*24b0*/  FADD R15, R10, R15 ;  /* 0x0000000f0a0f7221 */ /* 0x000fca0000000000 */
[----:B0-----:R-:W-:Y:S01]  /*24c0*/  STG.E desc[UR4][R2.64], R15 ;  /* 0x0000000f02007986 */ /* 0x001fe2000c101904 */
[----:B------:R-:W-:Y:S05]  /*24d0*/  EXIT ;  /* 0x000000000000794d */ /* 0x000fea0003800000 */
.L_x_1:
        /* <DEDUP_REMOVED lines=10> */
.L_x_3:


//--------------------- .nv.shared.reserved.0     --------------------------
	.section	.nv.shared.reserved.0,"aw",@nobits
	.weak		__nv_reservedSMEM_offset_0_alias
	.size		__nv_reservedSMEM_offset_0_alias, 0, 64
	.other		__nv_reservedSMEM_offset_0_alias,@"STO_CUDA_RESERVED_SHARED STV_DEFAULT"
__nv_reservedSMEM_offset_0_alias:
	.zero		0
	.zero		64


//--------------------- .nv.constant0._Z3fooPfS_S_S_ --------------------------
	.section	.nv.constant0._Z3fooPfS_S_S_,"a",@progbits
	.sectionflags	@""
	.align	4
.nv.constant0._Z3fooPfS_S_S_:
	.zero		928


//--------------------- .nv.constant0._Z4foo2PfS_S_S_ --------------------------
	.section	.nv.constant0._Z4foo2PfS_S_S_,"a",@progbits
	.sectionflags	@""
	.align	4
.nv.constant0._Z4foo2PfS_S_S_:
	.zero		928


//--------------------- SYMBOLS --------------------------

	.type		.nv.reservedSmem.offset0,@object
	.size		.nv.reservedSmem.offset0,0x4
